//
// Generated by NVIDIA NVVM Compiler
//
// Compiler Build ID: CL-36424714
// Cuda compilation tools, release 13.0, V13.0.88
// Based on NVVM 20.0.0
//

.version 9.0
.target sm_100
.address_size 64

	// .globl	_Z3sumPKdiPdS1_

.visible .entry _Z3sumPKdiPdS1_(
	.param .u64 .ptr .align 1 _Z3sumPKdiPdS1__param_0,
	.param .u32 _Z3sumPKdiPdS1__param_1,
	.param .u64 .ptr .align 1 _Z3sumPKdiPdS1__param_2,
	.param .u64 .ptr .align 1 _Z3sumPKdiPdS1__param_3
)
{
	.reg .pred 	%p<7>;
	.reg .b32 	%r<15>;
	.reg .b64 	%rd<15>;
	.reg .b64 	%fd<13>;

	ld.param.u64 	%rd3, [_Z3sumPKdiPdS1__param_0];
	ld.param.u32 	%r10, [_Z3sumPKdiPdS1__param_1];
	ld.param.u64 	%rd4, [_Z3sumPKdiPdS1__param_2];
	ld.param.u64 	%rd5, [_Z3sumPKdiPdS1__param_3];
	mov.u32 	%r1, %tid.x;
	mov.u32 	%r2, %ctaid.x;
	mov.u32 	%r14, %ntid.x;
	mad.lo.s32 	%r4, %r2, %r14, %r1;
	setp.ge.s32 	%p1, %r4, %r10;
	mov.f64 	%fd12, 0d0000000000000000;
	@%p1 bra 	$L__BB0_3;
	mov.u32 	%r11, %nctaid.x;
	mul.lo.s32 	%r5, %r11, %r14;
	cvta.to.global.u64 	%rd1, %rd3;
	mov.f64 	%fd12, 0d0000000000000000;
	mov.u32 	%r13, %r4;
$L__BB0_2:
	mul.wide.s32 	%rd6, %r13, 8;
	add.s64 	%rd7, %rd1, %rd6;
	ld.global.f64 	%fd6, [%rd7];
	add.f64 	%fd12, %fd12, %fd6;
	add.s32 	%r13, %r13, %r5;
	setp.lt.s32 	%p2, %r13, %r10;
	@%p2 bra 	$L__BB0_2;
$L__BB0_3:
	cvta.to.global.u64 	%rd8, %rd5;
	mul.wide.s32 	%rd9, %r4, 8;
	add.s64 	%rd2, %rd8, %rd9;
	st.global.f64 	[%rd2], %fd12;
	setp.lt.u32 	%p3, %r14, 2;
	@%p3 bra 	$L__BB0_7;
$L__BB0_4:
	shr.u32 	%r9, %r14, 1;
	bar.sync 	0;
	setp.ge.u32 	%p4, %r1, %r9;
	@%p4 bra 	$L__BB0_6;
	shl.b32 	%r12, %r9, 3;
	cvt.u64.u32 	%rd10, %r12;
	add.s64 	%rd11, %rd2, %rd10;
	ld.global.f64 	%fd7, [%rd11];
	ld.global.f64 	%fd8, [%rd2];
	add.f64 	%fd9, %fd7, %fd8;
	st.global.f64 	[%rd2], %fd9;
$L__BB0_6:
	setp.gt.u32 	%p5, %r14, 3;
	mov.u32 	%r14, %r9;
	@%p5 bra 	$L__BB0_4;
$L__BB0_7:
	setp.ne.s32 	%p6, %r1, 0;
	@%p6 bra 	$L__BB0_9;
	ld.global.f64 	%fd10, [%rd2];
	cvta.to.global.u64 	%rd12, %rd4;
	mul.wide.u32 	%rd13, %r2, 8;
	add.s64 	%rd14, %rd12, %rd13;
	st.global.f64 	[%rd14], %fd10;
$L__BB0_9:
	ret;

}


// ===== COMPILED SASS (sm_100) =====

	.target	sm_100

	.elftype	@"ET_EXEC"


//--------------------- .note.nv.tkinfo           --------------------------
	.section	.note.nv.tkinfo,"",@"SHT_NOTE"
	.sectionflags	@"SHF_NOTE_NV_TKINFO"
	.tkinfo
        /*0018*/ 	.word	0x00000002
        /*0030*/ 	.string	""
        /*0030*/ 	.string	"ptxas"
        /*0030*/ 	.string	"Cuda compilation tools, release 13.0, V13.0.88"
        /*0030*/ 	.string	"Build cuda_13.0.r13.0/compiler.36424714_0"
        /*0030*/ 	.string	"-arch sm_100 -m 64 "



//--------------------- .note.nv.cuinfo           --------------------------
	.section	.note.nv.cuinfo,"",@"SHT_NOTE"
	.sectionflags	@"SHF_NOTE_NV_CUINFO"
        /*0018*/ 	.short	0x0002
        /*001a*/ 	.short	0x0064
        /*001c*/ 	.short	0x0082
	.zero		2


//--------------------- .nv.info                  --------------------------
	.section	.nv.info,"",@"SHT_CUDA_INFO"
	.align	4


	//----- nvinfo : EIATTR_REGCOUNT
	.align		4
        /*0000*/ 	.byte	0x04, 0x2f
        /*0002*/ 	.short	(.L_1 - .L_0)
	.align		4
.L_0:
        /*0004*/ 	.word	index@(_Z3sumPKdiPdS1_)
        /*0008*/ 	.word	0x00000010


	//----- nvinfo : EIATTR_FRAME_SIZE
	.align		4
.L_1:
        /*000c*/ 	.byte	0x04, 0x11
        /*000e*/ 	.short	(.L_3 - .L_2)
	.align		4
.L_2:
        /*0010*/ 	.word	index@(_Z3sumPKdiPdS1_)
        /*0014*/ 	.word	0x00000000


	//----- nvinfo : EIATTR_MIN_STACK_SIZE
	.align		4
.L_3:
        /*0018*/ 	.byte	0x04, 0x12
        /*001a*/ 	.short	(.L_5 - .L_4)
	.align		4
.L_4:
        /*001c*/ 	.word	index@(_Z3sumPKdiPdS1_)
        /*0020*/ 	.word	0x00000000
.L_5:


//--------------------- .nv.compat                --------------------------
	.section	.nv.compat,"",@"SHT_CUDA_COMPAT_INFO"
	.align	4
        /*0000*/ 	.byte	0x02, 0x09, 0x00, 0x00, 0x02, 0x02, 0x01, 0x00, 0x02, 0x05, 0x05, 0x00, 0x03, 0x07, 0x01, 0x01
        /*0010*/ 	.byte	0x02, 0x03, 0x00, 0x00, 0x02, 0x06, 0x01, 0x00, 0x04, 0x0b, 0x08, 0x00, 0x01, 0x00, 0x00, 0x00
        /*0020*/ 	.byte	0x00, 0x00, 0x00, 0x00


//--------------------- .nv.info._Z3sumPKdiPdS1_  --------------------------
	.section	.nv.info._Z3sumPKdiPdS1_,"",@"SHT_CUDA_INFO"
	.sectionflags	@""
	.align	4


	//----- nvinfo : EIATTR_CUDA_API_VERSION
	.align		4
        /*0000*/ 	.byte	0x04, 0x37
        /*0002*/ 	.short	(.L_7 - .L_6)
.L_6:
        /*0004*/ 	.word	0x00000082


	//----- nvinfo : EIATTR_KPARAM_INFO
	.align		4
.L_7:
        /*0008*/ 	.byte	0x04, 0x17
        /*000a*/ 	.short	(.L_9 - .L_8)
.L_8:
        /*000c*/ 	.word	0x00000000
        /*0010*/ 	.short	0x0003
        /*0012*/ 	.short	0x0018
        /*0014*/ 	.byte	0x00, 0xf5, 0x21, 0x00


	//----- nvinfo : EIATTR_KPARAM_INFO
	.align		4
.L_9:
        /*0018*/ 	.byte	0x04, 0x17
        /*001a*/ 	.short	(.L_11 - .L_10)
.L_10:
        /*001c*/ 	.word	0x00000000
        /*0020*/ 	.short	0x0002
        /*0022*/ 	.short	0x0010
        /*0024*/ 	.byte	0x00, 0xf5, 0x21, 0x00


	//----- nvinfo : EIATTR_KPARAM_INFO
	.align		4
.L_11:
        /*0028*/ 	.byte	0x04, 0x17
        /*002a*/ 	.short	(.L_13 - .L_12)
.L_12:
        /*002c*/ 	.word	0x00000000
        /*0030*/ 	.short	0x0001
        /*0032*/ 	.short	0x0008
        /*0034*/ 	.byte	0x00, 0xf0, 0x11, 0x00


	//----- nvinfo : EIATTR_KPARAM_INFO
	.align		4
.L_13:
        /*0038*/ 	.byte	0x04, 0x17
        /*003a*/ 	.short	(.L_15 - .L_14)
.L_14:
        /*003c*/ 	.word	0x00000000
        /*0040*/ 	.short	0x0000
        /*0042*/ 	.short	0x0000
        /*0044*/ 	.byte	0x00, 0xf5, 0x21, 0x00


	//----- nvinfo : EIATTR_SPARSE_MMA_MASK
	.align		4
.L_15:
        /*0048*/ 	.byte	0x03, 0x50
        /*004a*/ 	.short	0x0000


	//----- nvinfo : EIATTR_MAXREG_COUNT
	.align		4
        /*004c*/ 	.byte	0x03, 0x1b
        /*004e*/ 	.short	0x00ff


	//----- nvinfo : EIATTR_NUM_BARRIERS
	.align		4
        /*0050*/ 	.byte	0x02, 0x4c
        /*0052*/ 	.byte	0x01
	.zero		1


	//----- nvinfo : EIATTR_MERCURY_ISA_VERSION
	.align		4
        /*0054*/ 	.byte	0x03, 0x5f
        /*0056*/ 	.short	0x0101


	//----- nvinfo : EIATTR_VRC_CTA_INIT_COUNT
	.align		4
        /*0058*/ 	.byte	0x02, 0x4a
	.zero		1
	.zero		1


	//----- nvinfo : EIATTR_EXIT_INSTR_OFFSETS
	.align		4
        /*005c*/ 	.byte	0x04, 0x1c
        /*005e*/ 	.short	(.L_17 - .L_16)


	//   ....[0]....
.L_16:
        /*0060*/ 	.word	0x000002d0


	//   ....[1]....
        /*0064*/ 	.word	0x00000320


	//----- nvinfo : EIATTR_CRS_STACK_SIZE
	.align		4
.L_17:
        /*0068*/ 	.byte	0x04, 0x1e
        /*006a*/ 	.short	(.L_19 - .L_18)
.L_18:
        /*006c*/ 	.word	0x00000000


	//----- nvinfo : EIATTR_CBANK_PARAM_SIZE
	.align		4
.L_19:
        /*0070*/ 	.byte	0x03, 0x19
        /*0072*/ 	.short	0x0020


	//----- nvinfo : EIATTR_PARAM_CBANK
	.align		4
        /*0074*/ 	.byte	0x04, 0x0a
        /*0076*/ 	.short	(.L_21 - .L_20)
	.align		4
.L_20:
        /*0078*/ 	.word	index@(.nv.constant0._Z3sumPKdiPdS1_)
        /*007c*/ 	.short	0x0380
        /*007e*/ 	.short	0x0020


	//----- nvinfo : EIATTR_SW_WAR
	.align		4
.L_21:
        /*0080*/ 	.byte	0x04, 0x36
        /*0082*/ 	.short	(.L_23 - .L_22)
.L_22:
        /*0084*/ 	.word	0x00000008
.L_23:


//--------------------- .nv.callgraph             --------------------------
	.section	.nv.callgraph,"",@"SHT_CUDA_CALLGRAPH"
	.align	4
	.sectionentsize	8
	.align		4
        /*0000*/ 	.word	0x00000000
	.align		4
        /*0004*/ 	.word	0xffffffff
	.align		4
        /*0008*/ 	.word	0x00000000
	.align		4
        /*000c*/ 	.word	0xfffffffe
	.align		4
        /*0010*/ 	.word	0x00000000
	.align		4
        /*0014*/ 	.word	0xfffffffd
	.align		4
        /*0018*/ 	.word	0x00000000
	.align		4
        /*001c*/ 	.word	0xfffffffc


//--------------------- .text._Z3sumPKdiPdS1_     --------------------------
	.section	.text._Z3sumPKdiPdS1_,"ax",@progbits
	.align	128
        .global         _Z3sumPKdiPdS1_
        .type           _Z3sumPKdiPdS1_,@function
        .size           _Z3sumPKdiPdS1_,(.L_x_8 - _Z3sumPKdiPdS1_)
        .other          _Z3sumPKdiPdS1_,@"STO_CUDA_ENTRY STV_DEFAULT"
_Z3sumPKdiPdS1_:
.text._Z3sumPKdiPdS1_:
[----:B------:R-:W-:Y:S01]  /*0000*/  LDC R1, c[0x0][0x37c] ;  /* 0x0000df00ff017b82 */ /* 0x000fe20000000800 */
[----:B------:R-:W0:Y:S01]  /*0010*/  S2R R13, SR_TID.X ;  /* 0x00000000000d7919 */ /* 0x000e220000002100 */
[----:B------:R-:W1:Y:S06]  /*0020*/  LDCU UR6, c[0x0][0x360] ;  /* 0x00006c00ff0677ac */ /* 0x000e6c0008000800 */
[----:B------:R-:W2:Y:S01]  /*0030*/  LDC.64 R2, c[0x0][0x398] ;  /* 0x0000e600ff027b82 */ /* 0x000ea20000000a00 */
[----:B------:R-:W-:Y:S01]  /*0040*/  BSSY.RECONVERGENT B0, `(.L_x_0) ;  /* 0x0000015000007945 */ /* 0x000fe20003800200 */
[----:B------:R-:W0:Y:S01]  /*0050*/  S2R R0, SR_CTAID.X ;  /* 0x0000000000007919 */ /* 0x000e220000002500 */
[----:B------:R-:W3:Y:S01]  /*0060*/  LDCU UR7, c[0x0][0x388] ;  /* 0x00007100ff0777ac */ /* 0x000ee20008000800 */
[----:B------:R-:W-:Y:S01]  /*0070*/  CS2R R4, SRZ ;  /* 0x0000000000047805 */ /* 0x000fe2000001ff00 */
[----:B------:R-:W4:Y:S01]  /*0080*/  LDCU.64 UR4, c[0x0][0x358] ;  /* 0x00006b00ff0477ac */ /* 0x000f220008000a00 */
[----:B-1----:R-:W-:-:S02]  /*0090*/  IMAD.U32 R10, RZ, RZ, UR6 ;  /* 0x00000006ff0a7e24 */ /* 0x002fc4000f8e00ff */
[----:B0-----:R-:W-:-:S04]  /*00a0*/  IMAD R7, R0, UR6, R13 ;  /* 0x0000000600077c24 */ /* 0x001fc8000f8e020d */
[C---:B--2---:R-:W-:Y:S01]  /*00b0*/  IMAD.WIDE R2, R7.reuse, 0x8, R2 ;  /* 0x0000000807027825 */ /* 0x044fe200078e0202 */
[----:B---3--:R-:W-:-:S13]  /*00c0*/  ISETP.GE.AND P0, PT, R7, UR7, PT ;  /* 0x0000000707007c0c */ /* 0x008fda000bf06270 */
[----:B----4-:R-:W-:Y:S05]  /*00d0*/  @P0 BRA `(.L_x_1) ;  /* 0x00000000002c0947 */ /* 0x010fea0003800000 */
[----:B------:R-:W0:Y:S01]  /*00e0*/  LDC.64 R8, c[0x0][0x380] ;  /* 0x0000e000ff087b82 */ /* 0x000e220000000a00 */
[----:B------:R-:W1:Y:S01]  /*00f0*/  LDCU UR6, c[0x0][0x370] ;  /* 0x00006e00ff0677ac */ /* 0x000e620008000800 */
[----:B------:R-:W-:Y:S01]  /*0100*/  IMAD.MOV.U32 R11, RZ, RZ, R7 ;  /* 0x000000ffff0b7224 */ /* 0x000fe200078e0007 */
[----:B------:R-:W-:Y:S01]  /*0110*/  CS2R R4, SRZ ;  /* 0x0000000000047805 */ /* 0x000fe2000001ff00 */
[----:B-1----:R-:W-:-:S07]  /*0120*/  IMAD R12, R10, UR6, RZ ;  /* 0x000000060a0c7c24 */ /* 0x002fce000f8e02ff */
.L_x_2:
[----:B0-----:R-:W-:-:S06]  /*0130*/  IMAD.WIDE R6, R11, 0x8, R8 ;  /* 0x000000080b067825 */ /* 0x001fcc00078e0208 */
[----:B------:R-:W2:Y:S01]  /*0140*/  LDG.E.64 R6, desc[UR4][R6.64] ;  /* 0x0000000406067981 */ /* 0x000ea2000c1e1b00 */
[----:B------:R-:W-:-:S05]  /*0150*/  IMAD.IADD R11, R12, 0x1, R11 ;  /* 0x000000010c0b7824 */ /* 0x000fca00078e020b */
[----:B------:R-:W-:Y:S01]  /*0160*/  ISETP.GE.AND P0, PT, R11, UR7, PT ;  /* 0x000000070b007c0c */ /* 0x000fe2000bf06270 */
[----:B--2---:R-:W-:-:S12]  /*0170*/  DADD R4, R6, R4 ;  /* 0x0000000006047229 */ /* 0x004fd80000000004 */
[----:B------:R-:W-:Y:S05]  /*0180*/  @!P0 BRA `(.L_x_2) ;  /* 0xfffffffc00e88947 */ /* 0x000fea000383ffff */
.L_x_1:
[----:B------:R-:W-:Y:S05]  /*0190*/  BSYNC.RECONVERGENT B0 ;  /* 0x0000000000007941 */ /* 0x000fea0003800200 */
.L_x_0:
[----:B------:R0:W-:Y:S01]  /*01a0*/  STG.E.64 desc[UR4][R2.64], R4 ;  /* 0x0000000402007986 */ /* 0x0001e2000c101b04 */
[----:B------:R-:W-:-:S13]  /*01b0*/  ISETP.GE.U32.AND P0, PT, R10, 0x2, PT ;  /* 0x000000020a00780c */ /* 0x000fda0003f06070 */
[----:B0-----:R-:W-:Y:S05]  /*01c0*/  @!P0 BRA `(.L_x_3) ;  /* 0x00000000003c8947 */ /* 0x001fea0003800000 */
.L_x_6:
[----:B------:R-:W-:Y:S01]  /*01d0*/  SHF.R.U32.HI R11, RZ, 0x1, R10 ;  /* 0x00000001ff0b7819 */ /* 0x000fe2000001160a */
[----:B------:R-:W-:Y:S01]  /*01e0*/  BAR.SYNC.DEFER_BLOCKING 0x0 ;  /* 0x0000000000007b1d */ /* 0x000fe20000010000 */
[----:B------:R-:W-:Y:S02]  /*01f0*/  ISETP.GT.U32.AND P0, PT, R10, 0x3, PT ;  /* 0x000000030a00780c */ /* 0x000fe40003f04070 */
[----:B------:R-:W-:-:S03]  /*0200*/  ISETP.GE.U32.AND P1, PT, R13, R11, PT ;  /* 0x0000000b0d00720c */ /* 0x000fc60003f26070 */
[----:B------:R-:W-:Y:S10]  /*0210*/  BSSY.RECONVERGENT B0, `(.L_x_4) ;  /* 0x0000008000007945 */ /* 0x000ff40003800200 */
[----:B0-----:R-:W-:Y:S05]  /*0220*/  @P1 BRA `(.L_x_5) ;  /* 0x0000000000181947 */ /* 0x001fea0003800000 */
[----:B------:R-:W-:Y:S01]  /*0230*/  LEA R8, P1, R11, R2, 0x3 ;  /* 0x000000020b087211 */ /* 0x000fe200078218ff */
[----:B------:R-:W2:Y:S04]  /*0240*/  LDG.E.64 R6, desc[UR4][R2.64] ;  /* 0x0000000402067981 */ /* 0x000ea8000c1e1b00 */
[----:B------:R-:W-:-:S05]  /*0250*/  IMAD.X R9, RZ, RZ, R3, P1 ;  /* 0x000000ffff097224 */ /* 0x000fca00008e0603 */
[----:B------:R-:W2:Y:S02]  /*0260*/  LDG.E.64 R4, desc[UR4][R8.64] ;  /* 0x0000000408047981 */ /* 0x000ea4000c1e1b00 */
[----:B--2---:R-:W-:-:S07]  /*0270*/  DADD R4, R4, R6 ;  /* 0x0000000004047229 */ /* 0x004fce0000000006 */
[----:B------:R0:W-:Y:S04]  /*0280*/  STG.E.64 desc[UR4][R2.64], R4 ;  /* 0x0000000402007986 */ /* 0x0001e8000c101b04 */
.L_x_5:
[----:B------:R-:W-:Y:S05]  /*0290*/  BSYNC.RECONVERGENT B0 ;  /* 0x0000000000007941 */ /* 0x000fea0003800200 */
.L_x_4:
[----:B------:R-:W-:Y:S01]  /*02a0*/  IMAD.MOV.U32 R10, RZ, RZ, R11 ;  /* 0x000000ffff0a7224 */ /* 0x000fe200078e000b */
[----:B------:R-:W-:Y:S06]  /*02b0*/  @P0 BRA `(.L_x_6) ;  /* 0xfffffffc00c40947 */ /* 0x000fec000383ffff */
.L_x_3:
[----:B------:R-:W-:-:S13]  /*02c0*/  ISETP.NE.AND P0, PT, R13, RZ, PT ;  /* 0x000000ff0d00720c */ /* 0x000fda0003f05270 */
[----:B------:R-:W-:Y:S05]  /*02d0*/  @P0 EXIT ;  /* 0x000000000000094d */ /* 0x000fea0003800000 */
[----:B0-----:R-:W2:Y:S01]  /*02e0*/  LDG.E.64 R2, desc[UR4][R2.64] ;  /* 0x0000000402027981 */ /* 0x001ea2000c1e1b00 */
[----:B------:R-:W0:Y:S02]  /*02f0*/  LDC.64 R4, c[0x0][0x390] ;  /* 0x0000e400ff047b82 */ /* 0x000e240000000a00 */
[----:B0-----:R-:W-:-:S05]  /*0300*/  IMAD.WIDE.U32 R4, R0, 0x8, R4 ;  /* 0x0000000800047825 */ /* 0x001fca00078e0004 */
[----:B--2---:R-:W-:Y:S01]  /*0310*/  STG.E.64 desc[UR4][R4.64], R2 ;  /* 0x0000000204007986 */ /* 0x004fe2000c101b04 */
[----:B------:R-:W-:Y:S05]  /*0320*/  EXIT ;  /* 0x000000000000794d */ /* 0x000fea0003800000 */
.L_x_7:
[----:B------:R-:W-:-:S00]  /*0330*/  BRA `(.L_x_7) ;  /* 0xfffffffc00fc7947 */ /* 0x000fc0000383ffff */
[----:B------:R-:W-:-:S00]  /*0340*/  NOP ;  /* 0x0000000000007918 */ /* 0x000fc00000000000 */
        /* <DEDUP_REMOVED lines=11> */
.L_x_8:


//--------------------- .nv.shared.reserved.0     --------------------------
	.section	.nv.shared.reserved.0,"aw",@nobits
	.weak		__nv_reservedSMEM_offset_0_alias
	.size		__nv_reservedSMEM_offset_0_alias, 0, 64
	.other		__nv_reservedSMEM_offset_0_alias,@"STO_CUDA_RESERVED_SHARED STV_DEFAULT"
__nv_reservedSMEM_offset_0_alias:
	.zero		0
	.zero		64


//--------------------- .nv.constant0._Z3sumPKdiPdS1_ --------------------------
	.section	.nv.constant0._Z3sumPKdiPdS1_,"a",@progbits
	.sectionflags	@""
	.align	4
.nv.constant0._Z3sumPKdiPdS1_:
	.zero		928


//--------------------- SYMBOLS --------------------------

	.type		.nv.reservedSmem.offset0,@object
	.size		.nv.reservedSmem.offset0,0x4
